//
// Generated by NVIDIA NVVM Compiler
//
// Compiler Build ID: CL-36424714
// Cuda compilation tools, release 13.0, V13.0.88
// Based on NVVM 20.0.0
//

.version 9.0
.target sm_100
.address_size 64

	// .globl	_Z9calcDistEiiPfS_S_

.visible .entry _Z9calcDistEiiPfS_S_(
	.param .u32 _Z9calcDistEiiPfS_S__param_0,
	.param .u32 _Z9calcDistEiiPfS_S__param_1,
	.param .u64 .ptr .align 1 _Z9calcDistEiiPfS_S__param_2,
	.param .u64 .ptr .align 1 _Z9calcDistEiiPfS_S__param_3,
	.param .u64 .ptr .align 1 _Z9calcDistEiiPfS_S__param_4
)
{
	.reg .pred 	%p<34>;
	.reg .b32 	%r<48>;
	.reg .b32 	%f<215>;
	.reg .b64 	%rd<29>;

	ld.param.u32 	%r6, [_Z9calcDistEiiPfS_S__param_0];
	ld.param.u32 	%r5, [_Z9calcDistEiiPfS_S__param_1];
	ld.param.u64 	%rd13, [_Z9calcDistEiiPfS_S__param_2];
	ld.param.u64 	%rd14, [_Z9calcDistEiiPfS_S__param_3];
	ld.param.u64 	%rd12, [_Z9calcDistEiiPfS_S__param_4];
	cvta.to.global.u64 	%rd1, %rd13;
	cvta.to.global.u64 	%rd2, %rd14;
	mov.u32 	%r7, %ctaid.x;
	mov.u32 	%r8, %ntid.x;
	mov.u32 	%r9, %tid.x;
	mad.lo.s32 	%r1, %r7, %r8, %r9;
	setp.ge.s32 	%p1, %r1, %r6;
	@%p1 bra 	$L__BB0_24;
	mul.lo.s32 	%r10, %r5, %r1;
	cvt.s64.s32 	%rd3, %r10;
	setp.lt.s32 	%p2, %r5, 1;
	mov.f32 	%f214, 0f00000000;
	@%p2 bra 	$L__BB0_23;
	setp.eq.s32 	%p3, %r5, 1;
	mov.f32 	%f214, 0f00000000;
	mov.b64 	%rd28, 0;
	@%p3 bra 	$L__BB0_16;
	and.b32  	%r11, %r5, 2147483646;
	neg.s32 	%r47, %r11;
	add.s64 	%rd27, %rd1, 4;
	shl.b64 	%rd16, %rd3, 2;
	add.s64 	%rd17, %rd16, %rd2;
	add.s64 	%rd26, %rd17, 4;
	mov.f32 	%f214, 0f00000000;
$L__BB0_4:
	ld.global.f32 	%f31, [%rd26+-4];
	ld.global.f32 	%f32, [%rd27+-4];
	sub.f32 	%f2, %f31, %f32;
	abs.f32 	%f3, %f2;
	setp.eq.f32 	%p4, %f2, 0f3F800000;
	mov.f32 	%f209, 0f3F800000;
	@%p4 bra 	$L__BB0_9;
	setp.num.f32 	%p5, %f3, %f3;
	@%p5 bra 	$L__BB0_7;
	mov.f32 	%f88, 0f40000000;
	add.rn.f32 	%f209, %f2, %f88;
	bra.uni 	$L__BB0_9;
$L__BB0_7:
	setp.lt.f32 	%p6, %f3, 0f00800000;
	mul.f32 	%f33, %f3, 0f4B800000;
	selp.f32 	%f34, %f33, %f3, %p6;
	mov.b32 	%r12, %f34;
	add.s32 	%r13, %r12, -1060439283;
	and.b32  	%r14, %r13, -8388608;
	sub.s32 	%r15, %r12, %r14;
	mov.b32 	%f35, %r15;
	cvt.rn.f32.s32 	%f36, %r14;
	selp.f32 	%f37, 0fC1C00000, 0f00000000, %p6;
	fma.rn.f32 	%f38, %f36, 0f34000000, %f37;
	add.f32 	%f39, %f35, 0fBF800000;
	add.f32 	%f40, %f35, 0f3F800000;
	rcp.approx.ftz.f32 	%f41, %f40;
	add.f32 	%f42, %f39, %f39;
	mul.f32 	%f43, %f42, %f41;
	mul.f32 	%f44, %f43, %f43;
	neg.f32 	%f45, %f43;
	sub.f32 	%f46, %f39, %f43;
	add.f32 	%f47, %f46, %f46;
	fma.rn.f32 	%f48, %f45, %f39, %f47;
	mul.rn.f32 	%f49, %f41, %f48;
	fma.rn.f32 	%f50, %f44, 0f3A2C32E4, 0f3B52E7DB;
	fma.rn.f32 	%f51, %f50, %f44, 0f3C93BB73;
	fma.rn.f32 	%f52, %f51, %f44, 0f3DF6384F;
	mul.rn.f32 	%f53, %f52, %f44;
	fma.rn.f32 	%f54, %f43, 0f3FB8AA3B, %f38;
	mul.f32 	%f55, %f53, 0f40400000;
	sub.f32 	%f56, %f38, %f54;
	fma.rn.f32 	%f57, %f43, 0f3FB8AA3B, %f56;
	fma.rn.f32 	%f58, %f49, 0f3FB8AA3B, %f57;
	fma.rn.f32 	%f59, %f43, 0f32A55E34, %f58;
	fma.rn.f32 	%f60, %f55, %f49, %f59;
	fma.rn.f32 	%f61, %f53, %f43, %f60;
	add.rn.f32 	%f62, %f54, %f61;
	mov.f32 	%f63, 0f40000000;
	mul.rn.f32 	%f64, %f62, %f63;
	cvt.rni.f32.f32 	%f65, %f64;
	sub.f32 	%f66, %f64, %f65;
	neg.f32 	%f67, %f64;
	fma.rn.f32 	%f68, %f62, 0f40000000, %f67;
	neg.f32 	%f69, %f54;
	add.rn.f32 	%f70, %f62, %f69;
	neg.f32 	%f71, %f70;
	add.rn.f32 	%f72, %f61, %f71;
	fma.rn.f32 	%f73, %f72, 0f40000000, %f68;
	add.f32 	%f74, %f66, %f73;
	setp.gt.f32 	%p7, %f65, 0f00000000;
	selp.b32 	%r16, 0, -2097152000, %p7;
	setp.neu.f32 	%p8, %f2, 0f00000000;
	setp.neu.f32 	%p9, %f3, 0f7F800000;
	setp.lt.f32 	%p10, %f64, 0f00000000;
	selp.f32 	%f75, 0f00000000, 0f7F800000, %p10;
	abs.f32 	%f76, %f64;
	setp.gt.f32 	%p11, %f76, 0f43180000;
	cvt.rzi.s32.f32 	%r17, %f65;
	shl.b32 	%r18, %r17, 23;
	sub.s32 	%r19, %r18, %r16;
	mov.b32 	%f77, %r19;
	add.s32 	%r20, %r16, 2130706432;
	mov.b32 	%f78, %r20;
	fma.rn.f32 	%f79, %f74, 0f391FCB8E, 0f3AAF85ED;
	fma.rn.f32 	%f80, %f79, %f74, 0f3C1D9856;
	fma.rn.f32 	%f81, %f80, %f74, 0f3D6357BB;
	fma.rn.f32 	%f82, %f81, %f74, 0f3E75FDEC;
	fma.rn.f32 	%f83, %f82, %f74, 0f3F317218;
	fma.rn.f32 	%f84, %f83, %f74, 0f3F800000;
	mul.f32 	%f85, %f84, %f78;
	mul.f32 	%f86, %f85, %f77;
	selp.f32 	%f209, %f75, %f86, %p11;
	and.pred  	%p12, %p8, %p9;
	@%p12 bra 	$L__BB0_9;
	add.f32 	%f87, %f2, %f2;
	mov.b32 	%r21, %f87;
	and.b32  	%r22, %r21, 2147483647;
	mov.b32 	%f209, %r22;
$L__BB0_9:
	add.f32 	%f8, %f214, %f209;
	ld.global.f32 	%f90, [%rd26];
	ld.global.f32 	%f91, [%rd27];
	sub.f32 	%f9, %f90, %f91;
	abs.f32 	%f10, %f9;
	setp.eq.f32 	%p13, %f9, 0f3F800000;
	mov.f32 	%f210, 0f3F800000;
	@%p13 bra 	$L__BB0_14;
	setp.nan.f32 	%p14, %f10, %f10;
	@%p14 bra 	$L__BB0_13;
	setp.lt.f32 	%p15, %f10, 0f00800000;
	mul.f32 	%f92, %f10, 0f4B800000;
	selp.f32 	%f93, %f92, %f10, %p15;
	mov.b32 	%r23, %f93;
	add.s32 	%r24, %r23, -1060439283;
	and.b32  	%r25, %r24, -8388608;
	sub.s32 	%r26, %r23, %r25;
	mov.b32 	%f94, %r26;
	cvt.rn.f32.s32 	%f95, %r25;
	selp.f32 	%f96, 0fC1C00000, 0f00000000, %p15;
	fma.rn.f32 	%f97, %f95, 0f34000000, %f96;
	add.f32 	%f98, %f94, 0fBF800000;
	add.f32 	%f99, %f94, 0f3F800000;
	rcp.approx.ftz.f32 	%f100, %f99;
	add.f32 	%f101, %f98, %f98;
	mul.f32 	%f102, %f101, %f100;
	mul.f32 	%f103, %f102, %f102;
	neg.f32 	%f104, %f102;
	sub.f32 	%f105, %f98, %f102;
	add.f32 	%f106, %f105, %f105;
	fma.rn.f32 	%f107, %f104, %f98, %f106;
	mul.rn.f32 	%f108, %f100, %f107;
	fma.rn.f32 	%f109, %f103, 0f3A2C32E4, 0f3B52E7DB;
	fma.rn.f32 	%f110, %f109, %f103, 0f3C93BB73;
	fma.rn.f32 	%f111, %f110, %f103, 0f3DF6384F;
	mul.rn.f32 	%f112, %f111, %f103;
	fma.rn.f32 	%f113, %f102, 0f3FB8AA3B, %f97;
	mul.f32 	%f114, %f112, 0f40400000;
	sub.f32 	%f115, %f97, %f113;
	fma.rn.f32 	%f116, %f102, 0f3FB8AA3B, %f115;
	fma.rn.f32 	%f117, %f108, 0f3FB8AA3B, %f116;
	fma.rn.f32 	%f118, %f102, 0f32A55E34, %f117;
	fma.rn.f32 	%f119, %f114, %f108, %f118;
	fma.rn.f32 	%f120, %f112, %f102, %f119;
	add.rn.f32 	%f121, %f113, %f120;
	mov.f32 	%f122, 0f40000000;
	mul.rn.f32 	%f123, %f121, %f122;
	cvt.rni.f32.f32 	%f124, %f123;
	sub.f32 	%f125, %f123, %f124;
	neg.f32 	%f126, %f123;
	fma.rn.f32 	%f127, %f121, 0f40000000, %f126;
	neg.f32 	%f128, %f113;
	add.rn.f32 	%f129, %f121, %f128;
	neg.f32 	%f130, %f129;
	add.rn.f32 	%f131, %f120, %f130;
	fma.rn.f32 	%f132, %f131, 0f40000000, %f127;
	add.f32 	%f133, %f125, %f132;
	setp.gt.f32 	%p16, %f124, 0f00000000;
	selp.b32 	%r27, 0, -2097152000, %p16;
	setp.neu.f32 	%p17, %f9, 0f00000000;
	setp.neu.f32 	%p18, %f10, 0f7F800000;
	setp.lt.f32 	%p19, %f123, 0f00000000;
	selp.f32 	%f134, 0f00000000, 0f7F800000, %p19;
	abs.f32 	%f135, %f123;
	setp.gt.f32 	%p20, %f135, 0f43180000;
	cvt.rzi.s32.f32 	%r28, %f124;
	shl.b32 	%r29, %r28, 23;
	sub.s32 	%r30, %r29, %r27;
	mov.b32 	%f136, %r30;
	add.s32 	%r31, %r27, 2130706432;
	mov.b32 	%f137, %r31;
	fma.rn.f32 	%f138, %f133, 0f391FCB8E, 0f3AAF85ED;
	fma.rn.f32 	%f139, %f138, %f133, 0f3C1D9856;
	fma.rn.f32 	%f140, %f139, %f133, 0f3D6357BB;
	fma.rn.f32 	%f141, %f140, %f133, 0f3E75FDEC;
	fma.rn.f32 	%f142, %f141, %f133, 0f3F317218;
	fma.rn.f32 	%f143, %f142, %f133, 0f3F800000;
	mul.f32 	%f144, %f143, %f137;
	mul.f32 	%f145, %f144, %f136;
	selp.f32 	%f210, %f134, %f145, %p20;
	and.pred  	%p21, %p17, %p18;
	@%p21 bra 	$L__BB0_14;
	add.f32 	%f146, %f9, %f9;
	mov.b32 	%r32, %f146;
	and.b32  	%r33, %r32, 2147483647;
	mov.b32 	%f210, %r33;
	bra.uni 	$L__BB0_14;
$L__BB0_13:
	mov.f32 	%f147, 0f40000000;
	add.rn.f32 	%f210, %f9, %f147;
$L__BB0_14:
	add.f32 	%f214, %f8, %f210;
	add.s32 	%r47, %r47, 2;
	add.s64 	%rd27, %rd27, 8;
	add.s64 	%rd26, %rd26, 8;
	setp.ne.s32 	%p22, %r47, 0;
	@%p22 bra 	$L__BB0_4;
	cvt.u64.u32 	%rd28, %r11;
$L__BB0_16:
	and.b32  	%r35, %r5, 1;
	setp.eq.b32 	%p23, %r35, 1;
	not.pred 	%p24, %p23;
	@%p24 bra 	$L__BB0_23;
	add.s64 	%rd18, %rd28, %rd3;
	shl.b64 	%rd19, %rd18, 2;
	add.s64 	%rd20, %rd2, %rd19;
	ld.global.f32 	%f149, [%rd20];
	shl.b64 	%rd21, %rd28, 2;
	add.s64 	%rd22, %rd1, %rd21;
	ld.global.f32 	%f150, [%rd22];
	sub.f32 	%f18, %f149, %f150;
	abs.f32 	%f19, %f18;
	setp.eq.f32 	%p25, %f18, 0f3F800000;
	mov.f32 	%f213, 0f3F800000;
	@%p25 bra 	$L__BB0_22;
	setp.nan.f32 	%p26, %f19, %f19;
	@%p26 bra 	$L__BB0_21;
	setp.lt.f32 	%p27, %f19, 0f00800000;
	mul.f32 	%f151, %f19, 0f4B800000;
	selp.f32 	%f152, %f151, %f19, %p27;
	mov.b32 	%r36, %f152;
	add.s32 	%r37, %r36, -1060439283;
	and.b32  	%r38, %r37, -8388608;
	sub.s32 	%r39, %r36, %r38;
	mov.b32 	%f153, %r39;
	cvt.rn.f32.s32 	%f154, %r38;
	selp.f32 	%f155, 0fC1C00000, 0f00000000, %p27;
	fma.rn.f32 	%f156, %f154, 0f34000000, %f155;
	add.f32 	%f157, %f153, 0fBF800000;
	add.f32 	%f158, %f153, 0f3F800000;
	rcp.approx.ftz.f32 	%f159, %f158;
	add.f32 	%f160, %f157, %f157;
	mul.f32 	%f161, %f160, %f159;
	mul.f32 	%f162, %f161, %f161;
	neg.f32 	%f163, %f161;
	sub.f32 	%f164, %f157, %f161;
	add.f32 	%f165, %f164, %f164;
	fma.rn.f32 	%f166, %f163, %f157, %f165;
	mul.rn.f32 	%f167, %f159, %f166;
	fma.rn.f32 	%f168, %f162, 0f3A2C32E4, 0f3B52E7DB;
	fma.rn.f32 	%f169, %f168, %f162, 0f3C93BB73;
	fma.rn.f32 	%f170, %f169, %f162, 0f3DF6384F;
	mul.rn.f32 	%f171, %f170, %f162;
	fma.rn.f32 	%f172, %f161, 0f3FB8AA3B, %f156;
	mul.f32 	%f173, %f171, 0f40400000;
	sub.f32 	%f174, %f156, %f172;
	fma.rn.f32 	%f175, %f161, 0f3FB8AA3B, %f174;
	fma.rn.f32 	%f176, %f167, 0f3FB8AA3B, %f175;
	fma.rn.f32 	%f177, %f161, 0f32A55E34, %f176;
	fma.rn.f32 	%f178, %f173, %f167, %f177;
	fma.rn.f32 	%f179, %f171, %f161, %f178;
	add.rn.f32 	%f180, %f172, %f179;
	mov.f32 	%f181, 0f40000000;
	mul.rn.f32 	%f182, %f180, %f181;
	cvt.rni.f32.f32 	%f183, %f182;
	sub.f32 	%f184, %f182, %f183;
	neg.f32 	%f185, %f182;
	fma.rn.f32 	%f186, %f180, 0f40000000, %f185;
	neg.f32 	%f187, %f172;
	add.rn.f32 	%f188, %f180, %f187;
	neg.f32 	%f189, %f188;
	add.rn.f32 	%f190, %f179, %f189;
	fma.rn.f32 	%f191, %f190, 0f40000000, %f186;
	add.f32 	%f192, %f184, %f191;
	setp.gt.f32 	%p28, %f183, 0f00000000;
	selp.b32 	%r40, 0, -2097152000, %p28;
	setp.neu.f32 	%p29, %f18, 0f00000000;
	setp.neu.f32 	%p30, %f19, 0f7F800000;
	setp.lt.f32 	%p31, %f182, 0f00000000;
	selp.f32 	%f193, 0f00000000, 0f7F800000, %p31;
	abs.f32 	%f194, %f182;
	setp.gt.f32 	%p32, %f194, 0f43180000;
	cvt.rzi.s32.f32 	%r41, %f183;
	shl.b32 	%r42, %r41, 23;
	sub.s32 	%r43, %r42, %r40;
	mov.b32 	%f195, %r43;
	add.s32 	%r44, %r40, 2130706432;
	mov.b32 	%f196, %r44;
	fma.rn.f32 	%f197, %f192, 0f391FCB8E, 0f3AAF85ED;
	fma.rn.f32 	%f198, %f197, %f192, 0f3C1D9856;
	fma.rn.f32 	%f199, %f198, %f192, 0f3D6357BB;
	fma.rn.f32 	%f200, %f199, %f192, 0f3E75FDEC;
	fma.rn.f32 	%f201, %f200, %f192, 0f3F317218;
	fma.rn.f32 	%f202, %f201, %f192, 0f3F800000;
	mul.f32 	%f203, %f202, %f196;
	mul.f32 	%f204, %f203, %f195;
	selp.f32 	%f213, %f193, %f204, %p32;
	and.pred  	%p33, %p29, %p30;
	@%p33 bra 	$L__BB0_22;
	add.f32 	%f205, %f18, %f18;
	mov.b32 	%r45, %f205;
	and.b32  	%r46, %r45, 2147483647;
	mov.b32 	%f213, %r46;
	bra.uni 	$L__BB0_22;
$L__BB0_21:
	mov.f32 	%f206, 0f40000000;
	add.rn.f32 	%f213, %f18, %f206;
$L__BB0_22:
	add.f32 	%f214, %f214, %f213;
$L__BB0_23:
	sqrt.rn.f32 	%f207, %f214;
	cvta.to.global.u64 	%rd23, %rd12;
	mul.wide.s32 	%rd24, %r1, 4;
	add.s64 	%rd25, %rd23, %rd24;
	st.global.f32 	[%rd25], %f207;
$L__BB0_24:
	ret;

}


// ===== COMPILED SASS (sm_100) =====

	.target	sm_100

	.elftype	@"ET_EXEC"


//--------------------- .note.nv.tkinfo           --------------------------
	.section	.note.nv.tkinfo,"",@"SHT_NOTE"
	.sectionflags	@"SHF_NOTE_NV_TKINFO"
	.tkinfo
        /*0018*/ 	.word	0x00000002
        /*0030*/ 	.string	""
        /*0030*/ 	.string	"ptxas"
        /*0030*/ 	.string	"Cuda compilation tools, release 13.0, V13.0.88"
        /*0030*/ 	.string	"Build cuda_13.0.r13.0/compiler.36424714_0"
        /*0030*/ 	.string	"-arch sm_100 -m 64 "



//--------------------- .note.nv.cuinfo           --------------------------
	.section	.note.nv.cuinfo,"",@"SHT_NOTE"
	.sectionflags	@"SHF_NOTE_NV_CUINFO"
        /*0018*/ 	.short	0x0002
        /*001a*/ 	.short	0x0064
        /*001c*/ 	.short	0x0082
	.zero		2


//--------------------- .nv.info                  --------------------------
	.section	.nv.info,"",@"SHT_CUDA_INFO"
	.align	4


	//----- nvinfo : EIATTR_REGCOUNT
	.align		4
        /*0000*/ 	.byte	0x04, 0x2f
        /*0002*/ 	.short	(.L_1 - .L_0)
	.align		4
.L_0:
        /*0004*/ 	.word	index@(_Z9calcDistEiiPfS_S_)
        /*0008*/ 	.word	0x00000015


	//----- nvinfo : EIATTR_FRAME_SIZE
	.align		4
.L_1:
        /*000c*/ 	.byte	0x04, 0x11
        /*000e*/ 	.short	(.L_3 - .L_2)
	.align		4
.L_2:
        /*0010*/ 	.word	index@($__internal_0_$__cuda_sm20_sqrt_rn_f32_slowpath)
        /*0014*/ 	.word	0x00000000


	//----- nvinfo : EIATTR_FRAME_SIZE
	.align		4
.L_3:
        /*0018*/ 	.byte	0x04, 0x11
        /*001a*/ 	.short	(.L_5 - .L_4)
	.align		4
.L_4:
        /*001c*/ 	.word	index@(_Z9calcDistEiiPfS_S_)
        /*0020*/ 	.word	0x00000000


	//----- nvinfo : EIATTR_MIN_STACK_SIZE
	.align		4
.L_5:
        /*0024*/ 	.byte	0x04, 0x12
        /*0026*/ 	.short	(.L_7 - .L_6)
	.align		4
.L_6:
        /*0028*/ 	.word	index@(_Z9calcDistEiiPfS_S_)
        /*002c*/ 	.word	0x00000000
.L_7:


//--------------------- .nv.compat                --------------------------
	.section	.nv.compat,"",@"SHT_CUDA_COMPAT_INFO"
	.align	4
        /*0000*/ 	.byte	0x02, 0x09, 0x00, 0x00, 0x02, 0x02, 0x01, 0x00, 0x02, 0x05, 0x05, 0x00, 0x03, 0x07, 0x01, 0x01
        /*0010*/ 	.byte	0x02, 0x03, 0x00, 0x00, 0x02, 0x06, 0x01, 0x00, 0x04, 0x0b, 0x08, 0x00, 0x01, 0x00, 0x00, 0x00
        /*0020*/ 	.byte	0x00, 0x00, 0x00, 0x00


//--------------------- .nv.info._Z9calcDistEiiPfS_S_ --------------------------
	.section	.nv.info._Z9calcDistEiiPfS_S_,"",@"SHT_CUDA_INFO"
	.sectionflags	@""
	.align	4


	//----- nvinfo : EIATTR_CUDA_API_VERSION
	.align		4
        /*0000*/ 	.byte	0x04, 0x37
        /*0002*/ 	.short	(.L_9 - .L_8)
.L_8:
        /*0004*/ 	.word	0x00000082


	//----- nvinfo : EIATTR_KPARAM_INFO
	.align		4
.L_9:
        /*0008*/ 	.byte	0x04, 0x17
        /*000a*/ 	.short	(.L_11 - .L_10)
.L_10:
        /*000c*/ 	.word	0x00000000
        /*0010*/ 	.short	0x0004
        /*0012*/ 	.short	0x0018
        /*0014*/ 	.byte	0x00, 0xf5, 0x21, 0x00


	//----- nvinfo : EIATTR_KPARAM_INFO
	.align		4
.L_11:
        /*0018*/ 	.byte	0x04, 0x17
        /*001a*/ 	.short	(.L_13 - .L_12)
.L_12:
        /*001c*/ 	.word	0x00000000
        /*0020*/ 	.short	0x0003
        /*0022*/ 	.short	0x0010
        /*0024*/ 	.byte	0x00, 0xf5, 0x21, 0x00


	//----- nvinfo : EIATTR_KPARAM_INFO
	.align		4
.L_13:
        /*0028*/ 	.byte	0x04, 0x17
        /*002a*/ 	.short	(.L_15 - .L_14)
.L_14:
        /*002c*/ 	.word	0x00000000
        /*0030*/ 	.short	0x0002
        /*0032*/ 	.short	0x0008
        /*0034*/ 	.byte	0x00, 0xf5, 0x21, 0x00


	//----- nvinfo : EIATTR_KPARAM_INFO
	.align		4
.L_15:
        /*0038*/ 	.byte	0x04, 0x17
        /*003a*/ 	.short	(.L_17 - .L_16)
.L_16:
        /*003c*/ 	.word	0x00000000
        /*0040*/ 	.short	0x0001
        /*0042*/ 	.short	0x0004
        /*0044*/ 	.byte	0x00, 0xf0, 0x11, 0x00


	//----- nvinfo : EIATTR_KPARAM_INFO
	.align		4
.L_17:
        /*0048*/ 	.byte	0x04, 0x17
        /*004a*/ 	.short	(.L_19 - .L_18)
.L_18:
        /*004c*/ 	.word	0x00000000
        /*0050*/ 	.short	0x0000
        /*0052*/ 	.short	0x0000
        /*0054*/ 	.byte	0x00, 0xf0, 0x11, 0x00


	//----- nvinfo : EIATTR_SPARSE_MMA_MASK
	.align		4
.L_19:
        /*0058*/ 	.byte	0x03, 0x50
        /*005a*/ 	.short	0x0000


	//----- nvinfo : EIATTR_MAXREG_COUNT
	.align		4
        /*005c*/ 	.byte	0x03, 0x1b
        /*005e*/ 	.short	0x00ff


	//----- nvinfo : EIATTR_MERCURY_ISA_VERSION
	.align		4
        /*0060*/ 	.byte	0x03, 0x5f
        /*0062*/ 	.short	0x0101


	//----- nvinfo : EIATTR_VRC_CTA_INIT_COUNT
	.align		4
        /*0064*/ 	.byte	0x02, 0x4a
	.zero		1
	.zero		1


	//----- nvinfo : EIATTR_EXIT_INSTR_OFFSETS
	.align		4
        /*0068*/ 	.byte	0x04, 0x1c
        /*006a*/ 	.short	(.L_21 - .L_20)


	//   ....[0]....
.L_20:
        /*006c*/ 	.word	0x00000070


	//   ....[1]....
        /*0070*/ 	.word	0x00001290


	//----- nvinfo : EIATTR_CRS_STACK_SIZE
	.align		4
.L_21:
        /*0074*/ 	.byte	0x04, 0x1e
        /*0076*/ 	.short	(.L_23 - .L_22)
.L_22:
        /*0078*/ 	.word	0x00000000


	//----- nvinfo : EIATTR_CBANK_PARAM_SIZE
	.align		4
.L_23:
        /*007c*/ 	.byte	0x03, 0x19
        /*007e*/ 	.short	0x0020


	//----- nvinfo : EIATTR_PARAM_CBANK
	.align		4
        /*0080*/ 	.byte	0x04, 0x0a
        /*0082*/ 	.short	(.L_25 - .L_24)
	.align		4
.L_24:
        /*0084*/ 	.word	index@(.nv.constant0._Z9calcDistEiiPfS_S_)
        /*0088*/ 	.short	0x0380
        /*008a*/ 	.short	0x0020


	//----- nvinfo : EIATTR_SW_WAR
	.align		4
.L_25:
        /*008c*/ 	.byte	0x04, 0x36
        /*008e*/ 	.short	(.L_27 - .L_26)
.L_26:
        /*0090*/ 	.word	0x00000008
.L_27:


//--------------------- .nv.callgraph             --------------------------
	.section	.nv.callgraph,"",@"SHT_CUDA_CALLGRAPH"
	.align	4
	.sectionentsize	8
	.align		4
        /*0000*/ 	.word	0x00000000
	.align		4
        /*0004*/ 	.word	0xffffffff
	.align		4
        /*0008*/ 	.word	0x00000000
	.align		4
        /*000c*/ 	.word	0xfffffffe
	.align		4
        /*0010*/ 	.word	0x00000000
	.align		4
        /*0014*/ 	.word	0xfffffffd
	.align		4
        /*0018*/ 	.word	0x00000000
	.align		4
        /*001c*/ 	.word	0xfffffffc


//--------------------- .text._Z9calcDistEiiPfS_S_ --------------------------
	.section	.text._Z9calcDistEiiPfS_S_,"ax",@progbits
	.align	128
        .global         _Z9calcDistEiiPfS_S_
        .type           _Z9calcDistEiiPfS_S_,@function
        .size           _Z9calcDistEiiPfS_S_,(.L_x_16 - _Z9calcDistEiiPfS_S_)
        .other          _Z9calcDistEiiPfS_S_,@"STO_CUDA_ENTRY STV_DEFAULT"
_Z9calcDistEiiPfS_S_:
.text._Z9calcDistEiiPfS_S_:
[----:B------:R-:W-:Y:S01]  /*0000*/  LDC R1, c[0x0][0x37c] ;  /* 0x0000df00ff017b82 */ /* 0x000fe20000000800 */
[----:B------:R-:W0:Y:S07]  /*0010*/  S2R R3, SR_TID.X ;  /* 0x0000000000037919 */ /* 0x000e2e0000002100 */
[----:B------:R-:W0:Y:S01]  /*0020*/  S2UR UR4, SR_CTAID.X ;  /* 0x00000000000479c3 */ /* 0x000e220000002500 */
[----:B------:R-:W1:Y:S07]  /*0030*/  LDCU UR5, c[0x0][0x380] ;  /* 0x00007000ff0577ac */ /* 0x000e6e0008000800 */
[----:B------:R-:W0:Y:S02]  /*0040*/  LDC R6, c[0x0][0x360] ;  /* 0x0000d800ff067b82 */ /* 0x000e240000000800 */
[----:B0-----:R-:W-:-:S05]  /*0050*/  IMAD R6, R6, UR4, R3 ;  /* 0x0000000406067c24 */ /* 0x001fca000f8e0203 */
[----:B-1----:R-:W-:-:S13]  /*0060*/  ISETP.GE.AND P0, PT, R6, UR5, PT ;  /* 0x0000000506007c0c */ /* 0x002fda000bf06270 */
[----:B------:R-:W-:Y:S05]  /*0070*/  @P0 EXIT ;  /* 0x000000000000094d */ /* 0x000fea0003800000 */
[----:B------:R-:W0:Y:S01]  /*0080*/  LDCU UR6, c[0x0][0x384] ;  /* 0x00007080ff0677ac */ /* 0x000e220008000800 */
[----:B------:R-:W-:Y:S01]  /*0090*/  HFMA2 R0, -RZ, RZ, 0, 0 ;  /* 0x00000000ff007431 */ /* 0x000fe200000001ff */
[----:B------:R-:W1:Y:S01]  /*00a0*/  LDCU.64 UR10, c[0x0][0x358] ;  /* 0x00006b00ff0a77ac */ /* 0x000e620008000a00 */
[----:B0-----:R-:W-:-:S09]  /*00b0*/  UISETP.GE.AND UP0, UPT, UR6, 0x1, UPT ;  /* 0x000000010600788c */ /* 0x001fd2000bf06270 */
[----:B-1----:R-:W-:Y:S05]  /*00c0*/  BRA.U !UP0, `(.L_x_0) ;  /* 0x0000001108307547 */ /* 0x002fea000b800000 */
[----:B------:R-:W-:Y:S02]  /*00d0*/  UISETP.NE.AND UP0, UPT, UR6, 0x1, UPT ;  /* 0x000000010600788c */ /* 0x000fe4000bf05270 */
[----:B------:R-:W-:Y:S01]  /*00e0*/  IMAD R7, R6, UR6, RZ ;  /* 0x0000000606077c24 */ /* 0x000fe2000f8e02ff */
[----:B------:R-:W-:Y:S01]  /*00f0*/  MOV R0, RZ ;  /* 0x000000ff00007202 */ /* 0x000fe20000000f00 */
[----:B------:R-:W-:Y:S01]  /*0100*/  UMOV UR4, URZ ;  /* 0x000000ff00047c82 */ /* 0x000fe20008000000 */
[----:B------:R-:W-:Y:S02]  /*0110*/  UMOV UR5, URZ ;  /* 0x000000ff00057c82 */ /* 0x000fe40008000000 */
[----:B------:R-:W-:Y:S02]  /*0120*/  SHF.R.S32.HI R8, RZ, 0x1f, R7 ;  /* 0x0000001fff087819 */ /* 0x000fe40000011407 */
[----:B------:R-:W-:Y:S05]  /*0130*/  BRA.U !UP0, `(.L_x_1) ;  /* 0x0000000908ac7547 */ /* 0x000fea000b800000 */
[----:B------:R-:W0:Y:S01]  /*0140*/  LDCU.64 UR8, c[0x0][0x388] ;  /* 0x00007100ff0877ac */ /* 0x000e220008000a00 */
[----:B------:R-:W-:Y:S01]  /*0150*/  MOV R0, RZ ;  /* 0x000000ff00007202 */ /* 0x000fe20000000f00 */
[----:B------:R-:W1:Y:S01]  /*0160*/  LDCU.64 UR12, c[0x0][0x390] ;  /* 0x00007200ff0c77ac */ /* 0x000e620008000a00 */
[----:B------:R-:W-:-:S04]  /*0170*/  ULOP3.LUT UR4, UR6, 0x7ffffffe, URZ, 0xc0, !UPT ;  /* 0x7ffffffe06047892 */ /* 0x000fc8000f8ec0ff */
[----:B------:R-:W-:Y:S02]  /*0180*/  UIADD3 UR7, UPT, UPT, -UR4, URZ, URZ ;  /* 0x000000ff04077290 */ /* 0x000fe4000fffe1ff */
[----:B0-----:R-:W-:Y:S01]  /*0190*/  UIADD3 UR5, UP0, UPT, UR8, 0x4, URZ ;  /* 0x0000000408057890 */ /* 0x001fe2000ff1e0ff */
[----:B-1----:R-:W-:-:S03]  /*01a0*/  LEA R4, P0, R7, UR12, 0x2 ;  /* 0x0000000c07047c11 */ /* 0x002fc6000f8010ff */
[----:B------:R-:W-:Y:S02]  /*01b0*/  UIADD3.X UR6, UPT, UPT, URZ, UR9, URZ, UP0, !UPT ;  /* 0x00000009ff067290 */ /* 0x000fe400087fe4ff */
[----:B------:R-:W-:Y:S02]  /*01c0*/  MOV R2, UR5 ;  /* 0x0000000500027c02 */ /* 0x000fe40008000f00 */
[----:B------:R-:W-:Y:S02]  /*01d0*/  LEA.HI.X R5, R7, UR13, R8, 0x2, P0 ;  /* 0x0000000d07057c11 */ /* 0x000fe400080f1408 */
[----:B------:R-:W-:Y:S02]  /*01e0*/  IADD3 R4, P0, PT, R4, 0x4, RZ ;  /* 0x0000000404047810 */ /* 0x000fe40007f1e0ff */
[----:B------:R-:W-:Y:S02]  /*01f0*/  MOV R3, UR6 ;  /* 0x0000000600037c02 */ /* 0x000fe40008000f00 */
[----:B------:R-:W-:-:S09]  /*0200*/  IADD3.X R5, PT, PT, RZ, R5, RZ, P0, !PT ;  /* 0x00000005ff057210 */ /* 0x000fd200007fe4ff */
.L_x_7:
[----:B------:R-:W2:Y:S04]  /*0210*/  LDG.E R10, desc[UR10][R4.64+-0x4] ;  /* 0xfffffc0a040a7981 */ /* 0x000ea8000c1e1900 */
[----:B------:R-:W2:Y:S04]  /*0220*/  LDG.E R9, desc[UR10][R2.64+-0x4] ;  /* 0xfffffc0a02097981 */ /* 0x000ea8000c1e1900 */
[----:B------:R-:W3:Y:S04]  /*0230*/  LDG.E R11, desc[UR10][R4.64] ;  /* 0x0000000a040b7981 */ /* 0x000ee8000c1e1900 */
[----:B------:R-:W3:Y:S01]  /*0240*/  LDG.E R12, desc[UR10][R2.64] ;  /* 0x0000000a020c7981 */ /* 0x000ee2000c1e1900 */
[----:B------:R-:W-:Y:S01]  /*0250*/  UIADD3 UR7, UPT, UPT, UR7, 0x2, URZ ;  /* 0x0000000207077890 */ /* 0x000fe2000fffe0ff */
[----:B------:R-:W-:Y:S03]  /*0260*/  BSSY.RECONVERGENT B0, `(.L_x_2) ;  /* 0x0000049000007945 */ /* 0x000fe60003800200 */
[----:B------:R-:W-:Y:S01]  /*0270*/  UISETP.NE.AND UP0, UPT, UR7, URZ, UPT ;  /* 0x000000ff0700728c */ /* 0x000fe2000bf05270 */
[----:B--2---:R-:W-:-:S05]  /*0280*/  FADD R10, R10, -R9 ;  /* 0x800000090a0a7221 */ /* 0x004fca0000000000 */
[----:B------:R-:W-:Y:S01]  /*0290*/  FSETP.NEU.AND P0, PT, R10, 1, PT ;  /* 0x3f8000000a00780b */ /* 0x000fe20003f0d000 */
[----:B---3--:R-:W-:Y:S01]  /*02a0*/  FADD R9, R11, -R12 ;  /* 0x8000000c0b097221 */ /* 0x008fe20000000000 */
[----:B------:R-:W-:-:S04]  /*02b0*/  HFMA2 R11, -RZ, RZ, 1.875, 0 ;  /* 0x3f800000ff0b7431 */ /* 0x000fc800000001ff */
[----:B------:R-:W-:-:S07]  /*02c0*/  FSETP.NEU.AND P1, PT, R9, 1, PT ;  /* 0x3f8000000900780b */ /* 0x000fce0003f2d000 */
[----:B------:R-:W-:Y:S06]  /*02d0*/  @!P0 BRA `(.L_x_3) ;  /* 0x0000000400048947 */ /* 0x000fec0003800000 */
[----:B------:R-:W-:-:S13]  /*02e0*/  FSETP.NAN.AND P0, PT, |R10|, |R10|, PT ;  /* 0x4000000a0a00720b */ /* 0x000fda0003f08200 */
[----:B------:R-:W-:Y:S01]  /*02f0*/  @P0 FADD R11, R10, 2 ;  /* 0x400000000a0b0421 */ /* 0x000fe20000000000 */
[----:B------:R-:W-:Y:S06]  /*0300*/  @P0 BRA `(.L_x_3) ;  /* 0x0000000000f80947 */ /* 0x000fec0003800000 */
[C---:B------:R-:W-:Y:S01]  /*0310*/  FMUL R11, |R10|.reuse, 16777216 ;  /* 0x4b8000000a0b7820 */ /* 0x040fe20000400200 */
[C---:B------:R-:W-:Y:S02]  /*0320*/  FSETP.GEU.AND P0, PT, |R10|.reuse, 1.175494350822287508e-38, PT ;  /* 0x008000000a00780b */ /* 0x040fe40003f0e200 */
[----:B------:R-:W-:Y:S02]  /*0330*/  MOV R18, 0x3a2c32e4 ;  /* 0x3a2c32e400127802 */ /* 0x000fe40000000f00 */
[----:B------:R-:W-:Y:S02]  /*0340*/  FSEL R11, R11, |R10|, !P0 ;  /* 0x4000000a0b0b7208 */ /* 0x000fe40004000000 */
[----:B------:R-:W-:Y:S02]  /*0350*/  FSEL R13, RZ, -24, P0 ;  /* 0xc1c00000ff0d7808 */ /* 0x000fe40000000000 */
[----:B------:R-:W-:Y:S02]  /*0360*/  IADD3 R12, PT, PT, R11, -0x3f3504f3, RZ ;  /* 0xc0cafb0d0b0c7810 */ /* 0x000fe40007ffe0ff */
[----:B------:R-:W-:-:S02]  /*0370*/  FSETP.NEU.AND P0, PT, |R10|, +INF , PT ;  /* 0x7f8000000a00780b */ /* 0x000fc40003f0d200 */
[----:B------:R-:W-:Y:S02]  /*0380*/  LOP3.LUT R12, R12, 0xff800000, RZ, 0xc0, !PT ;  /* 0xff8000000c0c7812 */ /* 0x000fe400078ec0ff */
[----:B------:R-:W-:Y:S02]  /*0390*/  FSETP.NEU.AND P0, PT, R10, RZ, P0 ;  /* 0x000000ff0a00720b */ /* 0x000fe4000070d000 */
[-C--:B------:R-:W-:Y:S02]  /*03a0*/  IADD3 R11, PT, PT, R11, -R12.reuse, RZ ;  /* 0x8000000c0b0b7210 */ /* 0x080fe40007ffe0ff */
[----:B------:R-:W-:-:S03]  /*03b0*/  I2FP.F32.S32 R12, R12 ;  /* 0x0000000c000c7245 */ /* 0x000fc60000201400 */
[C---:B------:R-:W-:Y:S01]  /*03c0*/  FADD R15, R11.reuse, 1 ;  /* 0x3f8000000b0f7421 */ /* 0x040fe20000000000 */
[----:B------:R-:W-:-:S04]  /*03d0*/  FADD R16, R11, -1 ;  /* 0xbf8000000b107421 */ /* 0x000fc80000000000 */
[----:B------:R-:W-:Y:S01]  /*03e0*/  FADD R14, R16, R16 ;  /* 0x00000010100e7221 */ /* 0x000fe20000000000 */
[----:B------:R-:W0:Y:S01]  /*03f0*/  MUFU.RCP R15, R15 ;  /* 0x0000000f000f7308 */ /* 0x000e220000001000 */
[----:B------:R-:W-:Y:S02]  /*0400*/  @!P0 FADD R10, R10, R10 ;  /* 0x0000000a0a0a8221 */ /* 0x000fe40000000000 */
[----:B0-----:R-:W-:Y:S01]  /*0410*/  FMUL R11, R15, R14 ;  /* 0x0000000e0f0b7220 */ /* 0x001fe20000400000 */
[----:B------:R-:W-:-:S03]  /*0420*/  FFMA R14, R12, 1.1920928955078125e-07, R13 ;  /* 0x340000000c0e7823 */ /* 0x000fc6000000000d */
[----:B------:R-:W-:Y:S01]  /*0430*/  FADD R17, R16, -R11 ;  /* 0x8000000b10117221 */ /* 0x000fe20000000000 */
[CC--:B------:R-:W-:Y:S01]  /*0440*/  FMUL R13, R11.reuse, R11.reuse ;  /* 0x0000000b0b0d7220 */ /* 0x0c0fe20000400000 */
[----:B------:R-:W-:Y:S02]  /*0450*/  FFMA R12, R11, 1.4426950216293334961, R14 ;  /* 0x3fb8aa3b0b0c7823 */ /* 0x000fe4000000000e */
[----:B------:R-:W-:Y:S01]  /*0460*/  FADD R17, R17, R17 ;  /* 0x0000001111117221 */ /* 0x000fe20000000000 */
[C---:B------:R-:W-:Y:S01]  /*0470*/  FFMA R18, R13.reuse, R18, 0.0032181653659790754318 ;  /* 0x3b52e7db0d127423 */ /* 0x040fe20000000012 */
[----:B------:R-:W-:Y:S02]  /*0480*/  FADD R14, R14, -R12 ;  /* 0x8000000c0e0e7221 */ /* 0x000fe40000000000 */
[----:B------:R-:W-:Y:S01]  /*0490*/  FFMA R16, R16, -R11, R17 ;  /* 0x8000000b10107223 */ /* 0x000fe20000000011 */
[----:B------:R-:W-:Y:S01]  /*04a0*/  FFMA R18, R13, R18, 0.018033718690276145935 ;  /* 0x3c93bb730d127423 */ /* 0x000fe20000000012 */
[----:B------:R-:W-:-:S02]  /*04b0*/  FFMA R17, R11, 1.4426950216293334961, R14 ;  /* 0x3fb8aa3b0b117823 */ /* 0x000fc4000000000e */
[----:B------:R-:W-:Y:S01]  /*04c0*/  FMUL R16, R15, R16 ;  /* 0x000000100f107220 */ /* 0x000fe20000400000 */
[----:B------:R-:W-:-:S03]  /*04d0*/  FFMA R18, R13, R18, 0.12022458761930465698 ;  /* 0x3df6384f0d127423 */ /* 0x000fc60000000012 */
[----:B------:R-:W-:Y:S01]  /*04e0*/  FFMA R14, R16, 1.4426950216293334961, R17 ;  /* 0x3fb8aa3b100e7823 */ /* 0x000fe20000000011 */
[----:B------:R-:W-:-:S03]  /*04f0*/  FMUL R18, R13, R18 ;  /* 0x000000120d127220 */ /* 0x000fc60000400000 */
[----:B------:R-:W-:Y:S01]  /*0500*/  FFMA R15, R11, 1.9251366722983220825e-08, R14 ;  /* 0x32a55e340b0f7823 */ /* 0x000fe2000000000e */
[----:B------:R-:W-:-:S04]  /*0510*/  FMUL R13, R18, 3 ;  /* 0x40400000120d7820 */ /* 0x000fc80000400000 */
[----:B------:R-:W-:Y:S01]  /*0520*/  FFMA R13, R16, R13, R15 ;  /* 0x0000000d100d7223 */ /* 0x000fe2000000000f */
[----:B------:R-:W-:-:S03]  /*0530*/  HFMA2 R16, -RZ, RZ, 0.64013671875, -15.109375 ;  /* 0x391fcb8eff107431 */ /* 0x000fc600000001ff */
[----:B------:R-:W-:-:S04]  /*0540*/  FFMA R13, R11, R18, R13 ;  /* 0x000000120b0d7223 */ /* 0x000fc8000000000d */
[----:B------:R-:W-:-:S04]  /*0550*/  FADD R11, R12, R13 ;  /* 0x0000000d0c0b7221 */ /* 0x000fc80000000000 */
[----:B------:R-:W-:Y:S01]  /*0560*/  FMUL R14, R11, 2 ;  /* 0x400000000b0e7820 */ /* 0x000fe20000400000 */
[----:B------:R-:W-:-:S03]  /*0570*/  FADD R12, -R12, R11 ;  /* 0x0000000b0c0c7221 */ /* 0x000fc60000000100 */
[----:B------:R-:W0:Y:S01]  /*0580*/  FRND R15, R14 ;  /* 0x0000000e000f7307 */ /* 0x000e220000201000 */
[----:B------:R-:W-:Y:S01]  /*0590*/  FADD R12, R13, -R12 ;  /* 0x8000000c0d0c7221 */ /* 0x000fe20000000000 */
[----:B------:R-:W-:Y:S01]  /*05a0*/  FFMA R11, R11, 2, -R14 ;  /* 0x400000000b0b7823 */ /* 0x000fe2000000080e */
[----:B------:R-:W-:-:S03]  /*05b0*/  FSETP.GT.AND P3, PT, |R14|, 152, PT ;  /* 0x431800000e00780b */ /* 0x000fc60003f64200 */
[----:B------:R-:W-:Y:S02]  /*05c0*/  FFMA R12, R12, 2, R11 ;  /* 0x400000000c0c7823 */ /* 0x000fe4000000000b */
[----:B------:R-:W1:Y:S01]  /*05d0*/  F2I.NTZ R13, R14 ;  /* 0x0000000e000d7305 */ /* 0x000e620000203100 */
[----:B0-----:R-:W-:Y:S01]  /*05e0*/  FADD R11, R14, -R15 ;  /* 0x8000000f0e0b7221 */ /* 0x001fe20000000000 */
[----:B------:R-:W-:-:S03]  /*05f0*/  FSETP.GT.AND P2, PT, R15, RZ, PT ;  /* 0x000000ff0f00720b */ /* 0x000fc60003f44000 */
[----:B------:R-:W-:-:S04]  /*0600*/  FADD R11, R11, R12 ;  /* 0x0000000c0b0b7221 */ /* 0x000fc80000000000 */
[----:B------:R-:W-:-:S04]  /*0610*/  FFMA R12, R11, R16, 0.0013391353422775864601 ;  /* 0x3aaf85ed0b0c7423 */ /* 0x000fc80000000010 */
[----:B------:R-:W-:-:S04]  /*0620*/  FFMA R12, R11, R12, 0.0096188392490148544312 ;  /* 0x3c1d98560b0c7423 */ /* 0x000fc8000000000c */
[----:B------:R-:W-:-:S04]  /*0630*/  FFMA R12, R11, R12, 0.055503588169813156128 ;  /* 0x3d6357bb0b0c7423 */ /* 0x000fc8000000000c */
[C---:B------:R-:W-:Y:S01]  /*0640*/  FFMA R16, R11.reuse, R12, 0.24022644758224487305 ;  /* 0x3e75fdec0b107423 */ /* 0x040fe2000000000c */
[----:B------:R-:W-:Y:S02]  /*0650*/  SEL R12, RZ, 0x83000000, P2 ;  /* 0x83000000ff0c7807 */ /* 0x000fe40001000000 */
[----:B------:R-:W-:Y:S01]  /*0660*/  FSETP.GEU.AND P2, PT, R14, RZ, PT ;  /* 0x000000ff0e00720b */ /* 0x000fe20003f4e000 */
[----:B------:R-:W-:Y:S01]  /*0670*/  FFMA R16, R11, R16, 0.69314718246459960938 ;  /* 0x3f3172180b107423 */ /* 0x000fe20000000010 */
[----:B------:R-:W-:Y:S02]  /*0680*/  IADD3 R15, PT, PT, R12, 0x7f000000, RZ ;  /* 0x7f0000000c0f7810 */ /* 0x000fe40007ffe0ff */
[----:B-1----:R-:W-:Y:S01]  /*0690*/  LEA R13, R13, -R12, 0x17 ;  /* 0x8000000c0d0d7211 */ /* 0x002fe200078eb8ff */
[----:B------:R-:W-:Y:S01]  /*06a0*/  FFMA R16, R11, R16, 1 ;  /* 0x3f8000000b107423 */ /* 0x000fe20000000010 */
[----:B------:R-:W-:-:S03]  /*06b0*/  FSEL R11, RZ, +INF , !P2 ;  /* 0x7f800000ff0b7808 */ /* 0x000fc60005000000 */
[----:B------:R-:W-:-:S04]  /*06c0*/  FMUL R16, R15, R16 ;  /* 0x000000100f107220 */ /* 0x000fc80000400000 */
[----:B------:R-:W-:Y:S01]  /*06d0*/  @!P3 FMUL R11, R13, R16 ;  /* 0x000000100d0bb220 */ /* 0x000fe20000400000 */
[----:B------:R-:W-:-:S07]  /*06e0*/  @!P0 LOP3.LUT R11, R10, 0x7fffffff, RZ, 0xc0, !PT ;  /* 0x7fffffff0a0b8812 */ /* 0x000fce00078ec0ff */
.L_x_3:
[----:B------:R-:W-:Y:S05]  /*06f0*/  BSYNC.RECONVERGENT B0 ;  /* 0x0000000000007941 */ /* 0x000fea0003800200 */
.L_x_2:
[----:B------:R-:W-:Y:S01]  /*0700*/  BSSY.RECONVERGENT B0, `(.L_x_4) ;  /* 0x0000047000007945 */ /* 0x000fe20003800200 */
[----:B------:R-:W-:Y:S01]  /*0710*/  MOV R13, 0x3f800000 ;  /* 0x3f800000000d7802 */ /* 0x000fe20000000f00 */
[----:B------:R-:W-:Y:S02]  /*0720*/  FADD R0, R11, R0 ;  /* 0x000000000b007221 */ /* 0x000fe40000000000 */
[----:B------:R-:W-:Y:S05]  /*0730*/  @!P1 BRA `(.L_x_5) ;  /* 0x00000004000c9947 */ /* 0x000fea0003800000 */
[----:B------:R-:W-:-:S13]  /*0740*/  FSETP.NAN.AND P0, PT, |R9|, |R9|, PT ;  /* 0x400000090900720b */ /* 0x000fda0003f08200 */
[----:B------:R-:W-:Y:S05]  /*0750*/  @P0 BRA `(.L_x_6) ;  /* 0x0000000400000947 */ /* 0x000fea0003800000 */
[C---:B------:R-:W-:Y:S01]  /*0760*/  FMUL R10, |R9|.reuse, 16777216 ;  /* 0x4b800000090a7820 */ /* 0x040fe20000400200 */
[C---:B------:R-:W-:Y:S01]  /*0770*/  FSETP.GEU.AND P0, PT, |R9|.reuse, 1.175494350822287508e-38, PT ;  /* 0x008000000900780b */ /* 0x040fe20003f0e200 */
[----:B------:R-:W-:Y:S01]  /*0780*/  HFMA2 R17, -RZ, RZ, 0.771484375, 0.21533203125 ;  /* 0x3a2c32e4ff117431 */ /* 0x000fe200000001ff */
[----:B------:R-:W-:Y:S02]  /*0790*/  FSETP.NEU.AND P3, PT, R9, RZ, PT ;  /* 0x000000ff0900720b */ /* 0x000fe40003f6d000 */
[----:B------:R-:W-:Y:S02]  /*07a0*/  FSEL R10, R10, |R9|, !P0 ;  /* 0x400000090a0a7208 */ /* 0x000fe40004000000 */
[----:B------:R-:W-:Y:S02]  /*07b0*/  FSEL R12, RZ, -24, P0 ;  /* 0xc1c00000ff0c7808 */ /* 0x000fe40000000000 */
[----:B------:R-:W-:-:S04]  /*07c0*/  IADD3 R11, PT, PT, R10, -0x3f3504f3, RZ ;  /* 0xc0cafb0d0a0b7810 */ /* 0x000fc80007ffe0ff */
[----:B------:R-:W-:-:S04]  /*07d0*/  LOP3.LUT R11, R11, 0xff800000, RZ, 0xc0, !PT ;  /* 0xff8000000b0b7812 */ /* 0x000fc800078ec0ff */
[-C--:B------:R-:W-:Y:S02]  /*07e0*/  IADD3 R10, PT, PT, R10, -R11.reuse, RZ ;  /* 0x8000000b0a0a7210 */ /* 0x080fe40007ffe0ff */
[----:B------:R-:W-:-:S03]  /*07f0*/  I2FP.F32.S32 R11, R11 ;  /* 0x0000000b000b7245 */ /* 0x000fc60000201400 */
[C---:B------:R-:W-:Y:S01]  /*0800*/  FADD R14, R10.reuse, 1 ;  /* 0x3f8000000a0e7421 */ /* 0x040fe20000000000 */
[----:B------:R-:W-:-:S04]  /*0810*/  FADD R15, R10, -1 ;  /* 0xbf8000000a0f7421 */ /* 0x000fc80000000000 */
[----:B------:R-:W-:Y:S01]  /*0820*/  FADD R13, R15, R15 ;  /* 0x0000000f0f0d7221 */ /* 0x000fe20000000000 */
[----:B------:R-:W0:Y:S03]  /*0830*/  MUFU.RCP R14, R14 ;  /* 0x0000000e000e7308 */ /* 0x000e260000001000 */
        /* <DEDUP_REMOVED lines=18> */
[----:B------:R-:W-:-:S03]  /*0960*/  MOV R15, 0x391fcb8e ;  /* 0x391fcb8e000f7802 */ /* 0x000fc60000000f00 */
[----:B------:R-:W-:-:S04]  /*0970*/  FFMA R12, R10, R17, R12 ;  /* 0x000000110a0c7223 */ /* 0x000fc8000000000c */
[----:B------:R-:W-:-:S04]  /*0980*/  FADD R10, R11, R12 ;  /* 0x0000000c0b0a7221 */ /* 0x000fc80000000000 */
[----:B------:R-:W-:Y:S01]  /*0990*/  FMUL R13, R10, 2 ;  /* 0x400000000a0d7820 */ /* 0x000fe20000400000 */
[----:B------:R-:W-:-:S03]  /*09a0*/  FADD R11, -R11, R10 ;  /* 0x0000000a0b0b7221 */ /* 0x000fc60000000100 */
[----:B------:R-:W0:Y:S01]  /*09b0*/  FRND R14, R13 ;  /* 0x0000000d000e7307 */ /* 0x000e220000201000 */
[----:B------:R-:W-:Y:S01]  /*09c0*/  FADD R11, R12, -R11 ;  /* 0x8000000b0c0b7221 */ /* 0x000fe20000000000 */
[----:B------:R-:W-:Y:S01]  /*09d0*/  FFMA R10, R10, 2, -R13 ;  /* 0x400000000a0a7823 */ /* 0x000fe2000000080d */
[C---:B------:R-:W-:Y:S02]  /*09e0*/  FSETP.GT.AND P1, PT, |R13|.reuse, 152, PT ;  /* 0x431800000d00780b */ /* 0x040fe40003f24200 */
[----:B------:R-:W-:Y:S01]  /*09f0*/  FSETP.GEU.AND P2, PT, R13, RZ, PT ;  /* 0x000000ff0d00720b */ /* 0x000fe20003f4e000 */
[----:B------:R-:W-:Y:S02]  /*0a00*/  FFMA R11, R11, 2, R10 ;  /* 0x400000000b0b7823 */ /* 0x000fe4000000000a */
[----:B------:R1:W2:Y:S01]  /*0a10*/  F2I.NTZ R12, R13 ;  /* 0x0000000d000c7305 */ /* 0x0002a20000203100 */
[----:B0-----:R-:W-:Y:S01]  /*0a20*/  FADD R10, R13, -R14 ;  /* 0x8000000e0d0a7221 */ /* 0x001fe20000000000 */
[----:B------:R-:W-:-:S02]  /*0a30*/  FSETP.GT.AND P0, PT, R14, RZ, PT ;  /* 0x000000ff0e00720b */ /* 0x000fc40003f04000 */
[----:B-1----:R-:W-:Y:S01]  /*0a40*/  FSEL R13, RZ, +INF , !P2 ;  /* 0x7f800000ff0d7808 */ /* 0x002fe20005000000 */
[----:B------:R-:W-:-:S04]  /*0a50*/  FADD R10, R10, R11 ;  /* 0x0000000b0a0a7221 */ /* 0x000fc80000000000 */
[----:B------:R-:W-:-:S04]  /*0a60*/  FFMA R11, R10, R15, 0.0013391353422775864601 ;  /* 0x3aaf85ed0a0b7423 */ /* 0x000fc8000000000f */
[----:B------:R-:W-:-:S04]  /*0a70*/  FFMA R11, R10, R11, 0.0096188392490148544312 ;  /* 0x3c1d98560a0b7423 */ /* 0x000fc8000000000b */
[----:B------:R-:W-:-:S04]  /*0a80*/  FFMA R11, R10, R11, 0.055503588169813156128 ;  /* 0x3d6357bb0a0b7423 */ /* 0x000fc8000000000b */
[C---:B------:R-:W-:Y:S01]  /*0a90*/  FFMA R15, R10.reuse, R11, 0.24022644758224487305 ;  /* 0x3e75fdec0a0f7423 */ /* 0x040fe2000000000b */
[----:B------:R-:W-:Y:S02]  /*0aa0*/  SEL R11, RZ, 0x83000000, P0 ;  /* 0x83000000ff0b7807 */ /* 0x000fe40000000000 */
[----:B------:R-:W-:Y:S01]  /*0ab0*/  FSETP.NEU.AND P0, PT, |R9|, +INF , PT ;  /* 0x7f8000000900780b */ /* 0x000fe20003f0d200 */
[----:B------:R-:W-:Y:S01]  /*0ac0*/  FFMA R15, R10, R15, 0.69314718246459960938 ;  /* 0x3f3172180a0f7423 */ /* 0x000fe2000000000f */
[----:B--2---:R-:W-:Y:S02]  /*0ad0*/  LEA R12, R12, -R11, 0x17 ;  /* 0x8000000b0c0c7211 */ /* 0x004fe400078eb8ff */
[----:B------:R-:W-:Y:S01]  /*0ae0*/  IADD3 R11, PT, PT, R11, 0x7f000000, RZ ;  /* 0x7f0000000b0b7810 */ /* 0x000fe20007ffe0ff */
[----:B------:R-:W-:-:S04]  /*0af0*/  FFMA R10, R10, R15, 1 ;  /* 0x3f8000000a0a7423 */ /* 0x000fc8000000000f */
[----:B------:R-:W-:-:S04]  /*0b00*/  FMUL R11, R11, R10 ;  /* 0x0000000a0b0b7220 */ /* 0x000fc80000400000 */
[----:B------:R-:W-:Y:S01]  /*0b10*/  @!P1 FMUL R13, R12, R11 ;  /* 0x0000000b0c0d9220 */ /* 0x000fe20000400000 */
[----:B------:R-:W-:Y:S06]  /*0b20*/  @P0 BRA P3, `(.L_x_5) ;  /* 0x0000000000100947 */ /* 0x000fec0001800000 */
[----:B------:R-:W-:-:S05]  /*0b30*/  FADD R9, R9, R9 ;  /* 0x0000000909097221 */ /* 0x000fca0000000000 */
[----:B------:R-:W-:Y:S01]  /*0b40*/  LOP3.LUT R13, R9, 0x7fffffff, RZ, 0xc0, !PT ;  /* 0x7fffffff090d7812 */ /* 0x000fe200078ec0ff */
[----:B------:R-:W-:Y:S06]  /*0b50*/  BRA `(.L_x_5) ;  /* 0x0000000000047947 */ /* 0x000fec0003800000 */
.L_x_6:
[----:B------:R-:W-:-:S07]  /*0b60*/  FADD R13, R9, 2 ;  /* 0x40000000090d7421 */ /* 0x000fce0000000000 */
.L_x_5:
[----:B------:R-:W-:Y:S05]  /*0b70*/  BSYNC.RECONVERGENT B0 ;  /* 0x0000000000007941 */ /* 0x000fea0003800200 */
.L_x_4:
[----:B------:R-:W-:Y:S01]  /*0b80*/  IADD3 R2, P0, PT, R2, 0x8, RZ ;  /* 0x0000000802027810 */ /* 0x000fe20007f1e0ff */
[----:B------:R-:W-:Y:S01]  /*0b90*/  FADD R0, R0, R13 ;  /* 0x0000000d00007221 */ /* 0x000fe20000000000 */
[----:B------:R-:W-:Y:S02]  /*0ba0*/  IADD3 R4, P1, PT, R4, 0x8, RZ ;  /* 0x0000000804047810 */ /* 0x000fe40007f3e0ff */
[----:B------:R-:W-:Y:S02]  /*0bb0*/  IADD3.X R3, PT, PT, RZ, R3, RZ, P0, !PT ;  /* 0x00000003ff037210 */ /* 0x000fe400007fe4ff */
[----:B------:R-:W-:Y:S01]  /*0bc0*/  IADD3.X R5, PT, PT, RZ, R5, RZ, P1, !PT ;  /* 0x00000005ff057210 */ /* 0x000fe20000ffe4ff */
[----:B------:R-:W-:Y:S08]  /*0bd0*/  BRA.U UP0, `(.L_x_7) ;  /* 0xfffffff5008c7547 */ /* 0x000ff0000b83ffff */
[----:B------:R-:W-:-:S05]  /*0be0*/  UMOV UR5, URZ ;  /* 0x000000ff00057c82 */ /* 0x000fca0008000000 */
.L_x_1:
[----:B------:R-:W0:Y:S02]  /*0bf0*/  LDCU UR6, c[0x0][0x384] ;  /* 0x00007080ff0677ac */ /* 0x000e240008000800 */
[----:B0-----:R-:W-:-:S04]  /*0c00*/  ULOP3.LUT UR6, UR6, 0x1, URZ, 0xc0, !UPT ;  /* 0x0000000106067892 */ /* 0x001fc8000f8ec0ff */
[----:B------:R-:W-:-:S09]  /*0c10*/  UISETP.NE.U32.AND UP0, UPT, UR6, 0x1, UPT ;  /* 0x000000010600788c */ /* 0x000fd2000bf05070 */
[----:B------:R-:W-:Y:S05]  /*0c20*/  BRA.U UP0, `(.L_x_0) ;  /* 0x0000000500587547 */ /* 0x000fea000b800000 */
[----:B------:R-:W0:Y:S01]  /*0c30*/  LDCU.64 UR6, c[0x0][0x388] ;  /* 0x00007100ff0677ac */ /* 0x000e220008000a00 */
[----:B------:R-:W-:Y:S01]  /*0c40*/  IADD3 R7, P0, PT, R7, UR4, RZ ;  /* 0x0000000407077c10 */ /* 0x000fe2000ff1e0ff */
[----:B------:R-:W1:Y:S03]  /*0c50*/  LDCU.64 UR8, c[0x0][0x390] ;  /* 0x00007200ff0877ac */ /* 0x000e660008000a00 */
[----:B------:R-:W-:Y:S01]  /*0c60*/  IADD3.X R8, PT, PT, R8, UR5, RZ, P0, !PT ;  /* 0x0000000508087c10 */ /* 0x000fe200087fe4ff */
[----:B0-----:R-:W-:-:S04]  /*0c70*/  ULEA UR6, UP0, UR4, UR6, 0x2 ;  /* 0x0000000604067291 */ /* 0x001fc8000f8010ff */
[----:B------:R-:W-:Y:S01]  /*0c80*/  ULEA.HI.X UR4, UR4, UR7, UR5, 0x2, UP0 ;  /* 0x0000000704047291 */ /* 0x000fe200080f1405 */
[----:B-1----:R-:W-:-:S04]  /*0c90*/  LEA R4, P0, R7, UR8, 0x2 ;  /* 0x0000000807047c11 */ /* 0x002fc8000f8010ff */
[----:B------:R-:W-:Y:S02]  /*0ca0*/  LEA.HI.X R5, R7, UR9, R8, 0x2, P0 ;  /* 0x0000000907057c11 */ /* 0x000fe400080f1408 */
[----:B------:R-:W-:Y:S02]  /*0cb0*/  MOV R9, UR4 ;  /* 0x0000000400097c02 */ /* 0x000fe40008000f00 */
[----:B------:R-:W-:Y:S01]  /*0cc0*/  MOV R8, UR6 ;  /* 0x0000000600087c02 */ /* 0x000fe20008000f00 */
[----:B------:R-:W2:Y:S04]  /*0cd0*/  LDG.E R2, desc[UR10][R4.64] ;  /* 0x0000000a04027981 */ /* 0x000ea8000c1e1900 */
[----:B------:R-:W2:Y:S01]  /*0ce0*/  LDG.E R9, desc[UR10][R8.64] ;  /* 0x0000000a08097981 */ /* 0x000ea2000c1e1900 */
[----:B------:R-:W-:Y:S01]  /*0cf0*/  BSSY.RECONVERGENT B0, `(.L_x_8) ;  /* 0x0000048000007945 */ /* 0x000fe20003800200 */
[----:B------:R-:W-:-:S02]  /*0d00*/  HFMA2 R3, -RZ, RZ, 1.875, 0 ;  /* 0x3f800000ff037431 */ /* 0x000fc400000001ff */
[----:B--2---:R-:W-:-:S05]  /*0d10*/  FADD R2, R2, -R9 ;  /* 0x8000000902027221 */ /* 0x004fca0000000000 */
[----:B------:R-:W-:-:S13]  /*0d20*/  FSETP.NEU.AND P0, PT, R2, 1, PT ;  /* 0x3f8000000200780b */ /* 0x000fda0003f0d000 */
[----:B------:R-:W-:Y:S05]  /*0d30*/  @!P0 BRA `(.L_x_9) ;  /* 0x00000004000c8947 */ /* 0x000fea0003800000 */
[----:B------:R-:W-:-:S13]  /*0d40*/  FSETP.NAN.AND P0, PT, |R2|, |R2|, PT ;  /* 0x400000020200720b */ /* 0x000fda0003f08200 */
[----:B------:R-:W-:Y:S05]  /*0d50*/  @P0 BRA `(.L_x_10) ;  /* 0x0000000400000947 */ /* 0x000fea0003800000 */
[C---:B------:R-:W-:Y:S01]  /*0d60*/  FMUL R3, |R2|.reuse, 16777216 ;  /* 0x4b80000002037820 */ /* 0x040fe20000400200 */
[C---:B------:R-:W-:Y:S02]  /*0d70*/  FSETP.GEU.AND P0, PT, |R2|.reuse, 1.175494350822287508e-38, PT ;  /* 0x008000000200780b */ /* 0x040fe40003f0e200 */
[----:B------:R-:W-:Y:S02]  /*0d80*/  MOV R11, 0x3a2c32e4 ;  /* 0x3a2c32e4000b7802 */ /* 0x000fe40000000f00 */
[----:B------:R-:W-:Y:S02]  /*0d90*/  FSEL R3, R3, |R2|, !P0 ;  /* 0x4000000203037208 */ /* 0x000fe40004000000 */
[----:B------:R-:W-:Y:S02]  /*0da0*/  FSETP.NEU.AND P3, PT, R2, RZ, PT ;  /* 0x000000ff0200720b */ /* 0x000fe40003f6d000 */
[----:B------:R-:W-:-:S04]  /*0db0*/  IADD3 R4, PT, PT, R3, -0x3f3504f3, RZ ;  /* 0xc0cafb0d03047810 */ /* 0x000fc80007ffe0ff */
[----:B------:R-:W-:-:S04]  /*0dc0*/  LOP3.LUT R4, R4, 0xff800000, RZ, 0xc0, !PT ;  /* 0xff80000004047812 */ /* 0x000fc800078ec0ff */
[-C--:B------:R-:W-:Y:S02]  /*0dd0*/  IADD3 R3, PT, PT, R3, -R4.reuse, RZ ;  /* 0x8000000403037210 */ /* 0x080fe40007ffe0ff */
[----:B------:R-:W-:-:S03]  /*0de0*/  I2FP.F32.S32 R4, R4 ;  /* 0x0000000400047245 */ /* 0x000fc60000201400 */
[C---:B------:R-:W-:Y:S01]  /*0df0*/  FADD R7, R3.reuse, 1 ;  /* 0x3f80000003077421 */ /* 0x040fe20000000000 */
[----:B------:R-:W-:Y:S01]  /*0e00*/  FADD R5, R3, -1 ;  /* 0xbf80000003057421 */ /* 0x000fe20000000000 */
[----:B------:R-:W-:-:S03]  /*0e10*/  FSEL R3, RZ, -24, P0 ;  /* 0xc1c00000ff037808 */ /* 0x000fc60000000000 */
[----:B------:R-:W-:Y:S01]  /*0e20*/  FADD R8, R5, R5 ;  /* 0x0000000505087221 */ /* 0x000fe20000000000 */
[----:B------:R-:W0:Y:S01]  /*0e30*/  MUFU.RCP R7, R7 ;  /* 0x0000000700077308 */ /* 0x000e220000001000 */
[----:B------:R-:W-:Y:S02]  /*0e40*/  FFMA R3, R4, 1.1920928955078125e-07, R3 ;  /* 0x3400000004037823 */ /* 0x000fe40000000003 */
[----:B0-----:R-:W-:-:S04]  /*0e50*/  FMUL R8, R7, R8 ;  /* 0x0000000807087220 */ /* 0x001fc80000400000 */
        /* <DEDUP_REMOVED lines=15> */
[----:B------:R-:W-:-:S04]  /*0f50*/  FFMA R10, R10, R3, R5 ;  /* 0x000000030a0a7223 */ /* 0x000fc80000000005 */
[----:B------:R-:W-:Y:S01]  /*0f60*/  FFMA R9, R8, R9, R10 ;  /* 0x0000000908097223 */ /* 0x000fe2000000000a */
[----:B------:R-:W-:-:S03]  /*0f70*/  HFMA2 R10, -RZ, RZ, 0.64013671875, -15.109375 ;  /* 0x391fcb8eff0a7431 */ /* 0x000fc600000001ff */
        /* <DEDUP_REMOVED lines=9> */
[----:B------:R-:W1:Y:S01]  /*1010*/  F2I.NTZ R8, R4 ;  /* 0x0000000400087305 */ /* 0x000e620000203100 */
[----:B0-----:R-:W-:Y:S01]  /*1020*/  FADD R3, R4, -R5 ;  /* 0x8000000504037221 */ /* 0x001fe20000000000 */
[----:B------:R-:W-:-:S03]  /*1030*/  FSETP.GT.AND P0, PT, R5, RZ, PT ;  /* 0x000000ff0500720b */ /* 0x000fc60003f04000 */
[----:B------:R-:W-:Y:S01]  /*1040*/  FADD R3, R3, R12 ;  /* 0x0000000c03037221 */ /* 0x000fe20000000000 */
[----:B------:R-:W-:Y:S02]  /*1050*/  SEL R5, RZ, 0x83000000, P0 ;  /* 0x83000000ff057807 */ /* 0x000fe40000000000 */
[----:B------:R-:W-:Y:S01]  /*1060*/  FSETP.NEU.AND P0, PT, |R2|, +INF , PT ;  /* 0x7f8000000200780b */ /* 0x000fe20003f0d200 */
[----:B------:R-:W-:Y:S01]  /*1070*/  FFMA R10, R3, R10, 0.0013391353422775864601 ;  /* 0x3aaf85ed030a7423 */ /* 0x000fe2000000000a */
[----:B-1----:R-:W-:Y:S02]  /*1080*/  LEA R8, R8, -R5, 0x17 ;  /* 0x8000000508087211 */ /* 0x002fe400078eb8ff */
[----:B------:R-:W-:Y:S01]  /*1090*/  IADD3 R5, PT, PT, R5, 0x7f000000, RZ ;  /* 0x7f00000005057810 */ /* 0x000fe20007ffe0ff */
[----:B------:R-:W-:-:S04]  /*10a0*/  FFMA R10, R3, R10, 0.0096188392490148544312 ;  /* 0x3c1d9856030a7423 */ /* 0x000fc8000000000a */
[----:B------:R-:W-:-:S04]  /*10b0*/  FFMA R10, R3, R10, 0.055503588169813156128 ;  /* 0x3d6357bb030a7423 */ /* 0x000fc8000000000a */
[----:B------:R-:W-:-:S04]  /*10c0*/  FFMA R10, R3, R10, 0.24022644758224487305 ;  /* 0x3e75fdec030a7423 */ /* 0x000fc8000000000a */
[----:B------:R-:W-:-:S04]  /*10d0*/  FFMA R10, R3, R10, 0.69314718246459960938 ;  /* 0x3f317218030a7423 */ /* 0x000fc8000000000a */
[----:B------:R-:W-:Y:S01]  /*10e0*/  FFMA R10, R3, R10, 1 ;  /* 0x3f800000030a7423 */ /* 0x000fe2000000000a */
[----:B------:R-:W-:-:S03]  /*10f0*/  FSEL R3, RZ, +INF , !P2 ;  /* 0x7f800000ff037808 */ /* 0x000fc60005000000 */
[----:B------:R-:W-:-:S04]  /*1100*/  FMUL R5, R5, R10 ;  /* 0x0000000a05057220 */ /* 0x000fc80000400000 */
[----:B------:R-:W-:Y:S01]  /*1110*/  @!P1 FMUL R3, R8, R5 ;  /* 0x0000000508039220 */ /* 0x000fe20000400000 */
[----:B------:R-:W-:Y:S06]  /*1120*/  @P0 BRA P3, `(.L_x_9) ;  /* 0x0000000000100947 */ /* 0x000fec0001800000 */
[----:B------:R-:W-:-:S05]  /*1130*/  FADD R2, R2, R2 ;  /* 0x0000000202027221 */ /* 0x000fca0000000000 */
[----:B------:R-:W-:Y:S01]  /*1140*/  LOP3.LUT R3, R2, 0x7fffffff, RZ, 0xc0, !PT ;  /* 0x7fffffff02037812 */ /* 0x000fe200078ec0ff */
[----:B------:R-:W-:Y:S06]  /*1150*/  BRA `(.L_x_9) ;  /* 0x0000000000047947 */ /* 0x000fec0003800000 */
.L_x_10:
[----:B------:R-:W-:-:S07]  /*1160*/  FADD R3, R2, 2 ;  /* 0x4000000002037421 */ /* 0x000fce0000000000 */
.L_x_9:
[----:B------:R-:W-:Y:S05]  /*1170*/  BSYNC.RECONVERGENT B0 ;  /* 0x0000000000007941 */ /* 0x000fea0003800200 */
.L_x_8:
[----:B------:R-:W-:-:S07]  /*1180*/  FADD R0, R0, R3 ;  /* 0x0000000300007221 */ /* 0x000fce0000000000 */
.L_x_0:
[----:B------:R-:W-:Y:S01]  /*1190*/  IADD3 R2, PT, PT, R0, -0xd000000, RZ ;  /* 0xf300000000027810 */ /* 0x000fe20007ffe0ff */
[----:B------:R0:W1:Y:S01]  /*11a0*/  MUFU.RSQ R3, R0 ;  /* 0x0000000000037308 */ /* 0x0000620000001400 */
[----:B------:R-:W-:Y:S02]  /*11b0*/  BSSY.RECONVERGENT B0, `(.L_x_11) ;  /* 0x000000a000007945 */ /* 0x000fe40003800200 */
[----:B------:R-:W-:-:S13]  /*11c0*/  ISETP.GT.U32.AND P0, PT, R2, 0x727fffff, PT ;  /* 0x727fffff0200780c */ /* 0x000fda0003f04070 */
[----:B0-----:R-:W-:Y:S05]  /*11d0*/  @!P0 BRA `(.L_x_12) ;  /* 0x00000000000c8947 */ /* 0x001fea0003800000 */
[----:B------:R-:W-:-:S07]  /*11e0*/  MOV R8, 0x1200 ;  /* 0x0000120000087802 */ /* 0x000fce0000000f00 */
[----:B-1----:R-:W-:Y:S05]  /*11f0*/  CALL.REL.NOINC `($__internal_0_$__cuda_sm20_sqrt_rn_f32_slowpath) ;  /* 0x0000000000287944 */ /* 0x002fea0003c00000 */
[----:B------:R-:W-:Y:S05]  /*1200*/  BRA `(.L_x_13) ;  /* 0x0000000000107947 */ /* 0x000fea0003800000 */
.L_x_12:
[C---:B-1----:R-:W-:Y:S01]  /*1210*/  FMUL.FTZ R5, R3.reuse, R0 ;  /* 0x0000000003057220 */ /* 0x042fe20000410000 */
[----:B------:R-:W-:-:S03]  /*1220*/  FMUL.FTZ R2, R3, 0.5 ;  /* 0x3f00000003027820 */ /* 0x000fc60000410000 */
[----:B------:R-:W-:-:S04]  /*1230*/  FFMA R0, -R5, R5, R0 ;  /* 0x0000000505007223 */ /* 0x000fc80000000100 */
[----:B------:R-:W-:-:S07]  /*1240*/  FFMA R5, R0, R2, R5 ;  /* 0x0000000200057223 */ /* 0x000fce0000000005 */
.L_x_13:
[----:B------:R-:W-:Y:S05]  /*1250*/  BSYNC.RECONVERGENT B0 ;  /* 0x0000000000007941 */ /* 0x000fea0003800200 */
.L_x_11:
[----:B------:R-:W0:Y:S02]  /*1260*/  LDC.64 R2, c[0x0][0x398] ;  /* 0x0000e600ff027b82 */ /* 0x000e240000000a00 */
[----:B0-----:R-:W-:-:S05]  /*1270*/  IMAD.WIDE R6, R6, 0x4, R2 ;  /* 0x0000000406067825 */ /* 0x001fca00078e0202 */
[----:B------:R-:W-:Y:S01]  /*1280*/  STG.E desc[UR10][R6.64], R5 ;  /* 0x0000000506007986 */ /* 0x000fe2000c10190a */
[----:B------:R-:W-:Y:S05]  /*1290*/  EXIT ;  /* 0x000000000000794d */ /* 0x000fea0003800000 */
        .weak           $__internal_0_$__cuda_sm20_sqrt_rn_f32_slowpath
        .type           $__internal_0_$__cuda_sm20_sqrt_rn_f32_slowpath,@function
        .size           $__internal_0_$__cuda_sm20_sqrt_rn_f32_slowpath,(.L_x_16 - $__internal_0_$__cuda_sm20_sqrt_rn_f32_slowpath)
$__internal_0_$__cuda_sm20_sqrt_rn_f32_slowpath:
[----:B------:R-:W-:-:S13]  /*12a0*/  LOP3.LUT P0, RZ, R0, 0x7fffffff, RZ, 0xc0, !PT ;  /* 0x7fffffff00ff7812 */ /* 0x000fda000780c0ff */
[----:B------:R-:W-:Y:S01]  /*12b0*/  @!P0 MOV R2, R0 ;  /* 0x0000000000028202 */ /* 0x000fe20000000f00 */
[----:B------:R-:W-:Y:S06]  /*12c0*/  @!P0 BRA `(.L_x_14) ;  /* 0x0000000000408947 */ /* 0x000fec0003800000 */
[----:B------:R-:W-:-:S13]  /*12d0*/  FSETP.GEU.FTZ.AND P0, PT, R0, RZ, PT ;  /* 0x000000ff0000720b */ /* 0x000fda0003f1e000 */
[----:B------:R-:W-:Y:S01]  /*12e0*/  @!P0 MOV R2, 0x7fffffff ;  /* 0x7fffffff00028802 */ /* 0x000fe20000000f00 */
[----:B------:R-:W-:Y:S06]  /*12f0*/  @!P0 BRA `(.L_x_14) ;  /* 0x0000000000348947 */ /* 0x000fec0003800000 */
[----:B------:R-:W-:-:S13]  /*1300*/  FSETP.GTU.FTZ.AND P0, PT, |R0|, +INF , PT ;  /* 0x7f8000000000780b */ /* 0x000fda0003f1c200 */
[----:B------:R-:W-:Y:S01]  /*1310*/  @P0 FADD.FTZ R2, R0, 1 ;  /* 0x3f80000000020421 */ /* 0x000fe20000010000 */
[----:B------:R-:W-:Y:S06]  /*1320*/  @P0 BRA `(.L_x_14) ;  /* 0x0000000000280947 */ /* 0x000fec0003800000 */
[----:B------:R-:W-:-:S13]  /*1330*/  FSETP.NEU.FTZ.AND P0, PT, |R0|, +INF , PT ;  /* 0x7f8000000000780b */ /* 0x000fda0003f1d200 */
[----:B------:R-:W-:-:S04]  /*1340*/  @P0 FFMA R3, R0, 1.84467440737095516160e+19, RZ ;  /* 0x5f80000000030823 */ /* 0x000fc800000000ff */
[----:B------:R-:W0:Y:S02]  /*1350*/  @P0 MUFU.RSQ R2, R3 ;  /* 0x0000000300020308 */ /* 0x000e240000001400 */
[----:B0-----:R-:W-:Y:S01]  /*1360*/  @P0 FMUL.FTZ R4, R3, R2 ;  /* 0x0000000203040220 */ /* 0x001fe20000410000 */
[----:B------:R-:W-:Y:S01]  /*1370*/  @P0 FMUL.FTZ R7, R2, 0.5 ;  /* 0x3f00000002070820 */ /* 0x000fe20000410000 */
[----:B------:R-:W-:Y:S02]  /*1380*/  @!P0 MOV R2, R0 ;  /* 0x0000000000028202 */ /* 0x000fe40000000f00 */
[----:B------:R-:W-:-:S04]  /*1390*/  @P0 FADD.FTZ R5, -R4, -RZ ;  /* 0x800000ff04050221 */ /* 0x000fc80000010100 */
[----:B------:R-:W-:-:S04]  /*13a0*/  @P0 FFMA R5, R4, R5, R3 ;  /* 0x0000000504050223 */ /* 0x000fc80000000003 */
[----:B------:R-:W-:-:S04]  /*13b0*/  @P0 FFMA R5, R5, R7, R4 ;  /* 0x0000000705050223 */ /* 0x000fc80000000004 */
[----:B------:R-:W-:-:S07]  /*13c0*/  @P0 FMUL.FTZ R2, R5, 2.3283064365386962891e-10 ;  /* 0x2f80000005020820 */ /* 0x000fce0000410000 */
.L_x_14:
[----:B------:R-:W-:Y:S01]  /*13d0*/  HFMA2 R3, -RZ, RZ, 0, 0 ;  /* 0x00000000ff037431 */ /* 0x000fe200000001ff */
[----:B------:R-:W-:Y:S02]  /*13e0*/  MOV R5, R2 ;  /* 0x0000000200057202 */ /* 0x000fe40000000f00 */
[----:B------:R-:W-:-:S04]  /*13f0*/  MOV R2, R8 ;  /* 0x0000000800027202 */ /* 0x000fc80000000f00 */
[----:B------:R-:W-:Y:S05]  /*1400*/  RET.REL.NODEC R2 `(_Z9calcDistEiiPfS_S_) ;  /* 0xffffffe802fc7950 */ /* 0x000fea0003c3ffff */
.L_x_15:
[----:B------:R-:W-:-:S00]  /*1410*/  BRA `(.L_x_15) ;  /* 0xfffffffc00fc7947 */ /* 0x000fc0000383ffff */
[----:B------:R-:W-:-:S00]  /*1420*/  NOP ;  /* 0x0000000000007918 */ /* 0x000fc00000000000 */
        /* <DEDUP_REMOVED lines=13> */
.L_x_16:


//--------------------- .nv.shared.reserved.0     --------------------------
	.section	.nv.shared.reserved.0,"aw",@nobits
	.weak		__nv_reservedSMEM_offset_0_alias
	.size		__nv_reservedSMEM_offset_0_alias, 0, 64
	.other		__nv_reservedSMEM_offset_0_alias,@"STO_CUDA_RESERVED_SHARED STV_DEFAULT"
__nv_reservedSMEM_offset_0_alias:
	.zero		0
	.zero		64


//--------------------- .nv.constant0._Z9calcDistEiiPfS_S_ --------------------------
	.section	.nv.constant0._Z9calcDistEiiPfS_S_,"a",@progbits
	.sectionflags	@""
	.align	4
.nv.constant0._Z9calcDistEiiPfS_S_:
	.zero		928


//--------------------- SYMBOLS --------------------------

	.type		.nv.reservedSmem.offset0,@object
	.size		.nv.reservedSmem.offset0,0x4
